	.headerflags	@"EF_CUDA_TEXMODE_UNIFIED EF_CUDA_64BIT_ADDRESS EF_CUDA_ACCELERATORS EF_CUDA_SM90 EF_CUDA_VIRTUAL_SM(EF_CUDA_SM90)"
	.elftype	@"ET_EXEC"


//--------------------- .nv.info                  --------------------------
	.section	.nv.info,"",@"SHT_CUDA_INFO"
	.align	4


	//----- nvinfo : EIATTR_REGCOUNT
	.align		4
        /*0000*/ 	.byte	0x04, 0x2f
        /*0002*/ 	.short	(.L_1 - .L_0)
	.align		4
.L_0:
        /*0004*/ 	.word	index@(triton_poi_fused_17)
        /*0008*/ 	.word	0x00000020


	//----- nvinfo : EIATTR_MIN_STACK_SIZE
	.align		4
.L_1:
        /*000c*/ 	.byte	0x04, 0x12
        /*000e*/ 	.short	(.L_3 - .L_2)
	.align		4
.L_2:
        /*0010*/ 	.word	index@(triton_poi_fused_17)
        /*0014*/ 	.word	0x00000000


	//----- nvinfo : EIATTR_FRAME_SIZE
	.align		4
.L_3:
        /*0018*/ 	.byte	0x04, 0x11
        /*001a*/ 	.short	(.L_5 - .L_4)
	.align		4
.L_4:
        /*001c*/ 	.word	index@(triton_poi_fused_17)
        /*0020*/ 	.word	0x00000000


	//----- nvinfo : EIATTR_MIN_STACK_SIZE
	.align		4
.L_5:
        /*0024*/ 	.byte	0x04, 0x12
        /*0026*/ 	.short	(.L_7 - .L_6)
	.align		4
.L_6:
        /*0028*/ 	.word	index@(triton_poi_fused_17)
        /*002c*/ 	.word	0x00000000
.L_7:


//--------------------- .nv.info.triton_poi_fused_17 --------------------------
	.section	.nv.info.triton_poi_fused_17,"",@"SHT_CUDA_INFO"
	.sectionflags	@""
	.align	4


	//----- nvinfo : EIATTR_CUDA_API_VERSION
	.align		4
        /*0000*/ 	.byte	0x04, 0x37
        /*0002*/ 	.short	(.L_9 - .L_8)
.L_8:
        /*0004*/ 	.word	0x0000007c


	//----- nvinfo : EIATTR_KPARAM_INFO
	.align		4
.L_9:
        /*0008*/ 	.byte	0x04, 0x17
        /*000a*/ 	.short	(.L_11 - .L_10)
.L_10:
        /*000c*/ 	.word	0x00000000
        /*0010*/ 	.short	0x0003
        /*0012*/ 	.short	0x0014
        /*0014*/ 	.byte	0x00, 0xf0, 0x11, 0x00


	//----- nvinfo : EIATTR_KPARAM_INFO
	.align		4
.L_11:
        /*0018*/ 	.byte	0x04, 0x17
        /*001a*/ 	.short	(.L_13 - .L_12)
.L_12:
        /*001c*/ 	.word	0x00000000
        /*0020*/ 	.short	0x0002
        /*0022*/ 	.short	0x0010
        /*0024*/ 	.byte	0x00, 0xf0, 0x11, 0x00


	//----- nvinfo : EIATTR_KPARAM_INFO
	.align		4
.L_13:
        /*0028*/ 	.byte	0x04, 0x17
        /*002a*/ 	.short	(.L_15 - .L_14)
.L_14:
        /*002c*/ 	.word	0x00000000
        /*0030*/ 	.short	0x0001
        /*0032*/ 	.short	0x0008
        /*0034*/ 	.byte	0x00, 0xf4, 0x21, 0x00


	//----- nvinfo : EIATTR_KPARAM_INFO
	.align		4
.L_15:
        /*0038*/ 	.byte	0x04, 0x17
        /*003a*/ 	.short	(.L_17 - .L_16)
.L_16:
        /*003c*/ 	.word	0x00000000
        /*0040*/ 	.short	0x0000
        /*0042*/ 	.short	0x0000
        /*0044*/ 	.byte	0x00, 0xf4, 0x21, 0x00


	//----- nvinfo : EIATTR_SPARSE_MMA_MASK
	.align		4
.L_17:
        /*0048*/ 	.byte	0x03, 0x50
        /*004a*/ 	.short	0x0000


	//----- nvinfo : EIATTR_MAXREG_COUNT
	.align		4
        /*004c*/ 	.byte	0x03, 0x1b
        /*004e*/ 	.short	0x00ff


	//----- nvinfo : EIATTR_EXIT_INSTR_OFFSETS
	.align		4
        /*0050*/ 	.byte	0x04, 0x1c
        /*0052*/ 	.short	(.L_19 - .L_18)


	//   ....[0]....
.L_18:
        /*0054*/ 	.word	0x00000620


	//   ....[1]....
        /*0058*/ 	.word	0x00000670


	//----- nvinfo : EIATTR_REQNTID
	.align		4
.L_19:
        /*005c*/ 	.byte	0x04, 0x10
        /*005e*/ 	.short	(.L_21 - .L_20)
.L_20:
        /*0060*/ 	.word	0x00000080
        /*0064*/ 	.word	0x00000001
        /*0068*/ 	.word	0x00000001


	//----- nvinfo : EIATTR_CBANK_PARAM_SIZE
	.align		4
.L_21:
        /*006c*/ 	.byte	0x03, 0x19
        /*006e*/ 	.short	0x0018


	//----- nvinfo : EIATTR_PARAM_CBANK
	.align		4
        /*0070*/ 	.byte	0x04, 0x0a
        /*0072*/ 	.short	(.L_23 - .L_22)
	.align		4
.L_22:
        /*0074*/ 	.word	index@(.nv.constant0.triton_poi_fused_17)
        /*0078*/ 	.short	0x0210
        /*007a*/ 	.short	0x0018


	//----- nvinfo : EIATTR_SW_WAR
	.align		4
.L_23:
        /*007c*/ 	.byte	0x04, 0x36
        /*007e*/ 	.short	(.L_25 - .L_24)
.L_24:
        /*0080*/ 	.word	0x00000008
.L_25:


//--------------------- .nv.callgraph             --------------------------
	.section	.nv.callgraph,"",@"SHT_CUDA_CALLGRAPH"
	.align	4
	.sectionentsize	8
	.align		4
        /*0000*/ 	.word	0x00000000
	.align		4
        /*0004*/ 	.word	0xffffffff
	.align		4
        /*0008*/ 	.word	0x00000000
	.align		4
        /*000c*/ 	.word	0xfffffffe
	.align		4
        /*0010*/ 	.word	0x00000000
	.align		4
        /*0014*/ 	.word	0xfffffffd
	.align		4
        /*0018*/ 	.word	0x00000000
	.align		4
        /*001c*/ 	.word	0xfffffffc


//--------------------- .text.triton_poi_fused_17 --------------------------
	.section	.text.triton_poi_fused_17,"ax",@progbits
	.sectionflags	@"SHF_BARRIERS=1"
	.align	128
        .global         triton_poi_fused_17
        .type           triton_poi_fused_17,@function
        .size           triton_poi_fused_17,(.L_x_1 - triton_poi_fused_17)
        .other          triton_poi_fused_17,@"STO_CUDA_ENTRY STV_DEFAULT"
triton_poi_fused_17:
.text.triton_poi_fused_17:
[----:B------:R-:W0:Y:S01]  /*0000*/  LDC R1, c[0x0][0x28] ;  /* 0x00000a00ff017b82 */ /* 0x000e220000000800 */
[----:B------:R-:W1:Y:S07]  /*0010*/  S2R R0, SR_TID.X ;  /* 0x0000000000007919 */ /* 0x000e6e0000002100 */
[----:B------:R-:W2:Y:S01]  /*0020*/  LDC.64 R16, c[0x0][0x210] ;  /* 0x00008400ff107b82 */ /* 0x000ea20000000a00 */
[----:B------:R-:W-:Y:S01]  /*0030*/  CS2R R20, SRZ ;  /* 0x0000000000147805 */ /* 0x000fe2000001ff00 */
[----:B------:R-:W-:Y:S01]  /*0040*/  IMAD.MOV.U32 R22, RZ, RZ, RZ ;  /* 0x000000ffff167224 */ /* 0x000fe200078e00ff */
[----:B------:R-:W3:Y:S01]  /*0050*/  S2R R19, SR_CTAID.X ;  /* 0x0000000000137919 */ /* 0x000ee20000002500 */
[----:B------:R-:W4:Y:S01]  /*0060*/  S2R R18, SR_CTAID.Y ;  /* 0x0000000000127919 */ /* 0x000f220000002600 */
[----:B------:R-:W-:Y:S01]  /*0070*/  ULDC.64 UR6, c[0x0][0x208] ;  /* 0x0000820000067ab9 */ /* 0x000fe20000000a00 */
[----:B-1----:R-:W-:-:S02]  /*0080*/  SHF.R.U32.HI R23, RZ, 0x2, R0 ;  /* 0x00000002ff177819 */ /* 0x002fc40000011600 */
[----:B------:R-:W-:Y:S02]  /*0090*/  LOP3.LUT R2, R0, 0x40, RZ, 0xc0, !PT ;  /* 0x0000004000027812 */ /* 0x000fe400078ec0ff */
[----:B------:R-:W-:Y:S01]  /*00a0*/  SGXT.U32 R23, R23, 0x4 ;  /* 0x000000041717781a */ /* 0x000fe20000000000 */
[----:B---3--:R-:W-:Y:S01]  /*00b0*/  IMAD.SHL.U32 R19, R19, 0x4, RZ ;  /* 0x0000000413137824 */ /* 0x008fe200078e00ff */
[----:B------:R-:W-:-:S04]  /*00c0*/  SHF.R.U32.HI R2, RZ, 0x2, R2 ;  /* 0x00000002ff027819 */ /* 0x000fc80000011602 */
[----:B------:R-:W-:Y:S01]  /*00d0*/  LOP3.LUT R23, R23, R2, RZ, 0xfc, !PT ;  /* 0x0000000217177212 */ /* 0x000fe200078efcff */
[----:B----4-:R-:W-:Y:S01]  /*00e0*/  IMAD.SHL.U32 R2, R18, 0x100, RZ ;  /* 0x0000010012027824 */ /* 0x010fe200078e00ff */
[----:B------:R-:W-:-:S04]  /*00f0*/  LOP3.LUT R8, R19, 0x3, R0, 0xf8, !PT ;  /* 0x0000000313087812 */ /* 0x000fc800078ef800 */
[----:B------:R-:W-:Y:S02]  /*0100*/  LOP3.LUT R4, R2, 0x20, R23, 0xfe, !PT ;  /* 0x0000002002047812 */ /* 0x000fe400078efe17 */
[----:B------:R-:W-:Y:S02]  /*0110*/  LOP3.LUT R5, R2, 0x40, R23, 0xfe, !PT ;  /* 0x0000004002057812 */ /* 0x000fe400078efe17 */
[----:B------:R-:W-:Y:S01]  /*0120*/  LOP3.LUT R3, R2, R23, RZ, 0xfc, !PT ;  /* 0x0000001702037212 */ /* 0x000fe200078efcff */
[--C-:B------:R-:W-:Y:S01]  /*0130*/  IMAD R9, R4, 0x3, R8.reuse ;  /* 0x0000000304097824 */ /* 0x100fe200078e0208 */
[----:B------:R-:W-:Y:S01]  /*0140*/  LOP3.LUT R6, R2, 0x60, R23, 0xfe, !PT ;  /* 0x0000006002067812 */ /* 0x000fe200078efe17 */
        /* <DEDUP_REMOVED lines=9> */
[----:B------:R-:W-:Y:S01]  /*01e0*/  ISETP.GE.AND P0, PT, R8, 0x3, PT ;  /* 0x000000030800780c */ /* 0x000fe20003f06270 */
[----:B------:R-:W-:-:S02]  /*01f0*/  IMAD R15, R15, 0x3, R8 ;  /* 0x000000030f0f7824 */ /* 0x000fc400078e0208 */
[----:B------:R-:W-:Y:S02]  /*0200*/  IMAD R25, R25, 0x3, R8 ;  /* 0x0000000319197824 */ /* 0x000fe400078e0208 */
[----:B--2---:R-:W-:-:S04]  /*0210*/  IMAD.WIDE R4, R9, 0x4, R16 ;  /* 0x0000000409047825 */ /* 0x004fc800078e0210 */
[----:B------:R-:W-:-:S04]  /*0220*/  IMAD.WIDE R6, R11, 0x4, R16 ;  /* 0x000000040b067825 */ /* 0x000fc800078e0210 */
[--C-:B------:R-:W-:Y:S01]  /*0230*/  IMAD.WIDE R2, R3, 0x4, R16.reuse ;  /* 0x0000000403027825 */ /* 0x100fe200078e0210 */
[----:B------:R-:W2:Y:S03]  /*0240*/  @!P0 LDG.E.EL R20, desc[UR6][R4.64] ;  /* 0x0000000604148981 */ /* 0x000ea6000c2e1900 */
[--C-:B------:R-:W-:Y:S01]  /*0250*/  IMAD.WIDE R8, R27, 0x4, R16.reuse ;  /* 0x000000041b087825 */ /* 0x100fe200078e0210 */
[----:B------:R-:W-:Y:S01]  /*0260*/  CS2R R26, SRZ ;  /* 0x00000000001a7805 */ /* 0x000fe2000001ff00 */
[----:B------:R1:W3:Y:S02]  /*0270*/  @!P0 LDG.E.EL R21, desc[UR6][R2.64] ;  /* 0x0000000602158981 */ /* 0x0002e4000c2e1900 */
[--C-:B------:R-:W-:Y:S02]  /*0280*/  IMAD.WIDE R10, R29, 0x4, R16.reuse ;  /* 0x000000041d0a7825 */ /* 0x100fe400078e0210 */
[----:B------:R-:W4:Y:S02]  /*0290*/  @!P0 LDG.E.EL R22, desc[UR6][R6.64] ;  /* 0x0000000606168981 */ /* 0x000f24000c2e1900 */
[----:B------:R-:W-:-:S02]  /*02a0*/  IMAD.WIDE R12, R13, 0x4, R16 ;  /* 0x000000040d0c7825 */ /* 0x000fc400078e0210 */
[----:B------:R-:W5:Y:S02]  /*02b0*/  @!P0 LDG.E.EL R26, desc[UR6][R10.64] ;  /* 0x000000060a1a8981 */ /* 0x000f64000c2e1900 */
[----:B------:R-:W-:-:S04]  /*02c0*/  IMAD.WIDE R14, R15, 0x4, R16 ;  /* 0x000000040f0e7825 */ /* 0x000fc800078e0210 */
[----:B------:R-:W-:Y:S01]  /*02d0*/  IMAD.WIDE R16, R25, 0x4, R16 ;  /* 0x0000000419107825 */ /* 0x000fe200078e0210 */
[----:B------:R-:W-:Y:S01]  /*02e0*/  CS2R R24, SRZ ;  /* 0x0000000000187805 */ /* 0x000fe2000001ff00 */
[----:B------:R-:W5:Y:S02]  /*02f0*/  @!P0 LDG.E.EL R27, desc[UR6][R14.64] ;  /* 0x000000060e1b8981 */ /* 0x000f64000c2e1900 */
[----:B------:R-:W-:-:S03]  /*0300*/  IMAD.MOV.U32 R28, RZ, RZ, RZ ;  /* 0x000000ffff1c7224 */ /* 0x000fc600078e00ff */
[----:B------:R1:W5:Y:S04]  /*0310*/  @!P0 LDG.E.EL R24, desc[UR6][R8.64] ;  /* 0x0000000608188981 */ /* 0x000368000c2e1900 */
[----:B------:R1:W5:Y:S04]  /*0320*/  @!P0 LDG.E.EL R25, desc[UR6][R12.64] ;  /* 0x000000060c198981 */ /* 0x000368000c2e1900 */
[----:B------:R-:W5:Y:S01]  /*0330*/  @!P0 LDG.E.EL R28, desc[UR6][R16.64] ;  /* 0x00000006101c8981 */ /* 0x000f62000c2e1900 */
[----:B------:R-:W1:Y:S02]  /*0340*/  S2UR UR5, SR_CgaCtaId ;  /* 0x00000000000579c3 */ /* 0x000e640000008800 */
[----:B-1----:R-:W-:Y:S01]  /*0350*/  IMAD.SHL.U32 R2, R0, 0x100, RZ ;  /* 0x0000010000027824 */ /* 0x002fe200078e00ff */
[----:B------:R-:W-:-:S04]  /*0360*/  UMOV UR4, 0x400 ;  /* 0x0000040000047882 */ /* 0x000fc80000000000 */
[----:B------:R-:W-:-:S04]  /*0370*/  LOP3.LUT R2, R2, 0x300, RZ, 0xc0, !PT ;  /* 0x0000030002027812 */ /* 0x000fc800078ec0ff */
[----:B------:R-:W-:Y:S01]  /*0380*/  LOP3.LUT R23, R23, R2, RZ, 0xfc, !PT ;  /* 0x0000000217177212 */ /* 0x000fe200078efcff */
[----:B0-----:R-:W-:-:S06]  /*0390*/  UPRMT UR4, UR5, 0x654, UR4 ;  /* 0x0000065405047896 */ /* 0x001fcc0008000004 */
[----:B------:R-:W-:-:S05]  /*03a0*/  LEA.HI R2, R2, UR4, RZ, 0x1c ;  /* 0x0000000402027c11 */ /* 0x000fca000f8fe0ff */
[----:B------:R-:W-:Y:S01]  /*03b0*/  IMAD R23, R23, 0x4, R2 ;  /* 0x0000000417177824 */ /* 0x000fe200078e0202 */
[----:B------:R-:W-:Y:S01]  /*03c0*/  SHF.R.U32.HI R2, RZ, 0x2, R0 ;  /* 0x00000002ff027819 */ /* 0x000fe20000011600 */
[----:B------:R-:W-:-:S03]  /*03d0*/  IMAD.SHL.U32 R3, R0, 0x4, RZ ;  /* 0x0000000400037824 */ /* 0x000fc600078e00ff */
[----:B------:R-:W-:Y:S02]  /*03e0*/  LOP3.LUT R2, R2, 0x10, RZ, 0xc0, !PT ;  /* 0x0000001002027812 */ /* 0x000fe400078ec0ff */
[----:B------:R-:W-:-:S03]  /*03f0*/  LOP3.LUT R8, R3, 0x1fc, RZ, 0xc0, !PT ;  /* 0x000001fc03087812 */ /* 0x000fc600078ec0ff */
[----:B------:R-:W-:-:S04]  /*0400*/  VIADD R5, R2, UR4 ;  /* 0x0000000402057c36 */ /* 0x000fc80008000000 */
[----:B------:R-:W-:Y:S01]  /*0410*/  IMAD R5, R8, 0x4, R5 ;  /* 0x0000000408057824 */ /* 0x000fe200078e0205 */
[----:B------:R-:W-:-:S04]  /*0420*/  LOP3.LUT R3, R3, 0xfc, RZ, 0xc0, !PT ;  /* 0x000000fc03037812 */ /* 0x000fc800078ec0ff */
[----:B------:R-:W-:Y:S02]  /*0430*/  PRMT R18, R3, 0x6540, R18 ;  /* 0x0000654003127816 */ /* 0x000fe40000000012 */
[----:B------:R-:W0:Y:S03]  /*0440*/  LDC.64 R2, c[0x0][0x218] ;  /* 0x00008600ff027b82 */ /* 0x000e260000000a00 */
[----:B------:R-:W-:Y:S01]  /*0450*/  IMAD.HI R9, R18, 0x2aaaaaab, RZ ;  /* 0x2aaaaaab12097827 */ /* 0x000fe200078e02ff */
[----:B------:R-:W-:-:S04]  /*0460*/  SHF.R.U32.HI R0, RZ, 0x6, R0 ;  /* 0x00000006ff007819 */ /* 0x000fc80000011600 */
[----:B------:R-:W-:Y:S02]  /*0470*/  SHF.R.U32.HI R10, RZ, 0x1f, R9 ;  /* 0x0000001fff0a7819 */ /* 0x000fe40000011609 */
[----:B------:R-:W-:Y:S02]  /*0480*/  SGXT.U32 R0, R0, 0x1 ;  /* 0x000000010000781a */ /* 0x000fe40000000000 */
[----:B------:R-:W-:Y:S02]  /*0490*/  LEA.HI.SX32 R9, R9, R10, 0x1b ;  /* 0x0000000a09097211 */ /* 0x000fe400078fdaff */
[----:B------:R-:W-:Y:S02]  /*04a0*/  LOP3.LUT R0, R19, R0, RZ, 0xfc, !PT ;  /* 0x0000000013007212 */ /* 0x000fe400078efcff */
[----:B------:R-:W-:Y:S01]  /*04b0*/  LOP3.LUT R10, R8, 0x200, RZ, 0xfc, !PT ;  /* 0x00000200080a7812 */ /* 0x000fe200078efcff */
[----:B------:R-:W-:Y:S01]  /*04c0*/  IMAD R18, R9, -0xc0, R18 ;  /* 0xffffff4009127824 */ /* 0x000fe200078e0212 */
[----:B------:R-:W-:-:S02]  /*04d0*/  LOP3.LUT R11, R0, 0x2, RZ, 0xfc, !PT ;  /* 0x00000002000b7812 */ /* 0x000fc400078efcff */
[----:B------:R-:W-:Y:S01]  /*04e0*/  SHF.R.U32.HI R10, RZ, 0x4, R10 ;  /* 0x00000004ff0a7819 */ /* 0x000fe2000001160a */
[----:B------:R-:W-:Y:S01]  /*04f0*/  IMAD R9, R9, 0x240, R18 ;  /* 0x0000024009097824 */ /* 0x000fe200078e0212 */
[----:B------:R-:W-:Y:S02]  /*0500*/  ISETP.GE.AND P1, PT, R0, 0x3, PT ;  /* 0x000000030000780c */ /* 0x000fe40003f26270 */
[----:B------:R-:W-:Y:S02]  /*0510*/  ISETP.GE.AND P0, PT, R11, 0x3, PT ;  /* 0x000000030b00780c */ /* 0x000fe40003f06270 */
[----:B------:R-:W-:Y:S01]  /*0520*/  LOP3.LUT R10, R10, 0x30, RZ, 0xc0, !PT ;  /* 0x000000300a0a7812 */ /* 0x000fe200078ec0ff */
[----:B------:R-:W-:-:S04]  /*0530*/  IMAD R9, R0, 0xc0, R9 ;  /* 0x000000c000097824 */ /* 0x000fc800078e0209 */
[----:B------:R-:W-:Y:S02]  /*0540*/  VIADD R13, R10, UR4 ;  /* 0x000000040a0d7c36 */ /* 0x000fe40008000000 */
[----:B0-----:R-:W-:-:S04]  /*0550*/  IMAD.WIDE R10, R9, 0x4, R2 ;  /* 0x00000004090a7825 */ /* 0x001fc800078e0202 */
[----:B------:R-:W-:Y:S01]  /*0560*/  IMAD R13, R8, 0x4, R13 ;  /* 0x00000004080d7824 */ /* 0x000fe200078e020d */
[----:B--2---:R-:W-:Y:S04]  /*0570*/  STS [R23+0x80], R20 ;  /* 0x0000801417007388 */ /* 0x004fe80000000800 */
[----:B---3--:R-:W-:Y:S04]  /*0580*/  STS [R23], R21 ;  /* 0x0000001517007388 */ /* 0x008fe80000000800 */
[----:B----4-:R-:W-:Y:S04]  /*0590*/  STS [R23+0x100], R22 ;  /* 0x0001001617007388 */ /* 0x010fe80000000800 */
[----:B-----5:R-:W-:Y:S04]  /*05a0*/  STS [R23+0x200], R26 ;  /* 0x0002001a17007388 */ /* 0x020fe80000000800 */
[----:B------:R-:W-:Y:S04]  /*05b0*/  STS [R23+0x300], R27 ;  /* 0x0003001b17007388 */ /* 0x000fe80000000800 */
[----:B------:R-:W-:Y:S04]  /*05c0*/  STS [R23+0x180], R24 ;  /* 0x0001801817007388 */ /* 0x000fe80000000800 */
[----:B------:R-:W-:Y:S04]  /*05d0*/  STS [R23+0x280], R25 ;  /* 0x0002801917007388 */ /* 0x000fe80000000800 */
[----:B------:R-:W-:Y:S01]  /*05e0*/  STS [R23+0x380], R28 ;  /* 0x0003801c17007388 */ /* 0x000fe20000000800 */
[----:B------:R-:W-:Y:S06]  /*05f0*/  BAR.SYNC.DEFER_BLOCKING 0x0 ;  /* 0x0000000000007b1d */ /* 0x000fec0000010000 */
[----:B------:R-:W0:Y:S04]  /*0600*/  LDS.128 R4, [R5] ;  /* 0x0000000005047984 */ /* 0x000e280000000c00 */
[----:B0-----:R0:W-:Y:S02]  /*0610*/  @!P1 STG.E.128 desc[UR6][R10.64], R4 ;  /* 0x000000040a009986 */ /* 0x0011e4000c101d06 */
[----:B0-----:R-:W-:Y:S05]  /*0620*/  @P0 EXIT ;  /* 0x000000000000094d */ /* 0x001fea0003800000 */
[----:B------:R-:W0:Y:S01]  /*0630*/  LDS.128 R12, [R13+0x800] ;  /* 0x000800000d0c7984 */ /* 0x000e220000000c00 */
[----:B------:R-:W-:-:S04]  /*0640*/  VIADD R9, R9, 0x180 ;  /* 0x0000018009097836 */ /* 0x000fc80000000000 */
[----:B------:R-:W-:-:S05]  /*0650*/  IMAD.WIDE R2, R9, 0x4, R2 ;  /* 0x0000000409027825 */ /* 0x000fca00078e0202 */
[----:B0-----:R-:W-:Y:S01]  /*0660*/  STG.E.128 desc[UR6][R2.64], R12 ;  /* 0x0000000c02007986 */ /* 0x001fe2000c101d06 */
[----:B------:R-:W-:Y:S05]  /*0670*/  EXIT ;  /* 0x000000000000794d */ /* 0x000fea0003800000 */
.L_x_0:
[----:B------:R-:W-:-:S00]  /*0680*/  BRA `(.L_x_0) ;  /* 0xfffffffc00fc7947 */ /* 0x000fc0000383ffff */
[----:B------:R-:W-:-:S00]  /*0690*/  NOP ;  /* 0x0000000000007918 */ /* 0x000fc00000000000 */
        /* <DEDUP_REMOVED lines=14> */
.L_x_1:


//--------------------- .nv.shared.triton_poi_fused_17 --------------------------
	.section	.nv.shared.triton_poi_fused_17,"aw",@nobits
	.sectionflags	@""
	.align	16
	.zero		1024


//--------------------- .nv.constant0.triton_poi_fused_17 --------------------------
	.section	.nv.constant0.triton_poi_fused_17,"a",@progbits
	.sectionflags	@""
	.align	4
.nv.constant0.triton_poi_fused_17:
	.zero		552
